	.headerflags	@"EF_CUDA_TEXMODE_UNIFIED EF_CUDA_64BIT_ADDRESS EF_CUDA_ACCELERATORS EF_CUDA_SM90 EF_CUDA_VIRTUAL_SM(EF_CUDA_SM90)"
	.elftype	@"ET_EXEC"


//--------------------- .nv.info                  --------------------------
	.section	.nv.info,"",@"SHT_CUDA_INFO"
	.align	4


	//----- nvinfo : EIATTR_REGCOUNT
	.align		4
        /*0000*/ 	.byte	0x04, 0x2f
        /*0002*/ 	.short	(.L_1 - .L_0)
	.align		4
.L_0:
        /*0004*/ 	.word	index@(triton_poi_fused__unsafe_index_add_mul_sub_80)
        /*0008*/ 	.word	0x00000019


	//----- nvinfo : EIATTR_MIN_STACK_SIZE
	.align		4
.L_1:
        /*000c*/ 	.byte	0x04, 0x12
        /*000e*/ 	.short	(.L_3 - .L_2)
	.align		4
.L_2:
        /*0010*/ 	.word	index@(triton_poi_fused__unsafe_index_add_mul_sub_80)
        /*0014*/ 	.word	0x00000000


	//----- nvinfo : EIATTR_FRAME_SIZE
	.align		4
.L_3:
        /*0018*/ 	.byte	0x04, 0x11
        /*001a*/ 	.short	(.L_5 - .L_4)
	.align		4
.L_4:
        /*001c*/ 	.word	index@(triton_poi_fused__unsafe_index_add_mul_sub_80)
        /*0020*/ 	.word	0x00000000


	//----- nvinfo : EIATTR_MIN_STACK_SIZE
	.align		4
.L_5:
        /*0024*/ 	.byte	0x04, 0x12
        /*0026*/ 	.short	(.L_7 - .L_6)
	.align		4
.L_6:
        /*0028*/ 	.word	index@(triton_poi_fused__unsafe_index_add_mul_sub_80)
        /*002c*/ 	.word	0x00000000
.L_7:


//--------------------- .nv.info.triton_poi_fused__unsafe_index_add_mul_sub_80 --------------------------
	.section	.nv.info.triton_poi_fused__unsafe_index_add_mul_sub_80,"",@"SHT_CUDA_INFO"
	.sectionflags	@""
	.align	4


	//----- nvinfo : EIATTR_CUDA_API_VERSION
	.align		4
        /*0000*/ 	.byte	0x04, 0x37
        /*0002*/ 	.short	(.L_9 - .L_8)
.L_8:
        /*0004*/ 	.word	0x0000007c


	//----- nvinfo : EIATTR_KPARAM_INFO
	.align		4
.L_9:
        /*0008*/ 	.byte	0x04, 0x17
        /*000a*/ 	.short	(.L_11 - .L_10)
.L_10:
        /*000c*/ 	.word	0x00000000
        /*0010*/ 	.short	0x0006
        /*0012*/ 	.short	0x0030
        /*0014*/ 	.byte	0x00, 0xf0, 0x11, 0x00


	//----- nvinfo : EIATTR_KPARAM_INFO
	.align		4
.L_11:
        /*0018*/ 	.byte	0x04, 0x17
        /*001a*/ 	.short	(.L_13 - .L_12)
.L_12:
        /*001c*/ 	.word	0x00000000
        /*0020*/ 	.short	0x0005
        /*0022*/ 	.short	0x0028
        /*0024*/ 	.byte	0x00, 0xf4, 0x21, 0x00


	//----- nvinfo : EIATTR_KPARAM_INFO
	.align		4
.L_13:
        /*0028*/ 	.byte	0x04, 0x17
        /*002a*/ 	.short	(.L_15 - .L_14)
.L_14:
        /*002c*/ 	.word	0x00000000
        /*0030*/ 	.short	0x0004
        /*0032*/ 	.short	0x0020
        /*0034*/ 	.byte	0x00, 0xf4, 0x21, 0x00


	//----- nvinfo : EIATTR_KPARAM_INFO
	.align		4
.L_15:
        /*0038*/ 	.byte	0x04, 0x17
        /*003a*/ 	.short	(.L_17 - .L_16)
.L_16:
        /*003c*/ 	.word	0x00000000
        /*0040*/ 	.short	0x0003
        /*0042*/ 	.short	0x0018
        /*0044*/ 	.byte	0x00, 0xf4, 0x21, 0x00


	//----- nvinfo : EIATTR_KPARAM_INFO
	.align		4
.L_17:
        /*0048*/ 	.byte	0x04, 0x17
        /*004a*/ 	.short	(.L_19 - .L_18)
.L_18:
        /*004c*/ 	.word	0x00000000
        /*0050*/ 	.short	0x0002
        /*0052*/ 	.short	0x0010
        /*0054*/ 	.byte	0x00, 0xf4, 0x21, 0x00


	//----- nvinfo : EIATTR_KPARAM_INFO
	.align		4
.L_19:
        /*0058*/ 	.byte	0x04, 0x17
        /*005a*/ 	.short	(.L_21 - .L_20)
.L_20:
        /*005c*/ 	.word	0x00000000
        /*0060*/ 	.short	0x0001
        /*0062*/ 	.short	0x0008
        /*0064*/ 	.byte	0x00, 0xf4, 0x21, 0x00


	//----- nvinfo : EIATTR_KPARAM_INFO
	.align		4
.L_21:
        /*0068*/ 	.byte	0x04, 0x17
        /*006a*/ 	.short	(.L_23 - .L_22)
.L_22:
        /*006c*/ 	.word	0x00000000
        /*0070*/ 	.short	0x0000
        /*0072*/ 	.short	0x0000
        /*0074*/ 	.byte	0x00, 0xf4, 0x21, 0x00


	//----- nvinfo : EIATTR_SPARSE_MMA_MASK
	.align		4
.L_23:
        /*0078*/ 	.byte	0x03, 0x50
        /*007a*/ 	.short	0x0000


	//----- nvinfo : EIATTR_MAXREG_COUNT
	.align		4
        /*007c*/ 	.byte	0x03, 0x1b
        /*007e*/ 	.short	0x00ff


	//----- nvinfo : EIATTR_EXIT_INSTR_OFFSETS
	.align		4
        /*0080*/ 	.byte	0x04, 0x1c
        /*0082*/ 	.short	(.L_25 - .L_24)


	//   ....[0]....
.L_24:
        /*0084*/ 	.word	0x000004e0


	//----- nvinfo : EIATTR_REQNTID
	.align		4
.L_25:
        /*0088*/ 	.byte	0x04, 0x10
        /*008a*/ 	.short	(.L_27 - .L_26)
.L_26:
        /*008c*/ 	.word	0x00000080
        /*0090*/ 	.word	0x00000001
        /*0094*/ 	.word	0x00000001


	//----- nvinfo : EIATTR_CBANK_PARAM_SIZE
	.align		4
.L_27:
        /*0098*/ 	.byte	0x03, 0x19
        /*009a*/ 	.short	0x0034


	//----- nvinfo : EIATTR_PARAM_CBANK
	.align		4
        /*009c*/ 	.byte	0x04, 0x0a
        /*009e*/ 	.short	(.L_29 - .L_28)
	.align		4
.L_28:
        /*00a0*/ 	.word	index@(.nv.constant0.triton_poi_fused__unsafe_index_add_mul_sub_80)
        /*00a4*/ 	.short	0x0210
        /*00a6*/ 	.short	0x0034


	//----- nvinfo : EIATTR_SW_WAR
	.align		4
.L_29:
        /*00a8*/ 	.byte	0x04, 0x36
        /*00aa*/ 	.short	(.L_31 - .L_30)
.L_30:
        /*00ac*/ 	.word	0x00000008
.L_31:


//--------------------- .nv.callgraph             --------------------------
	.section	.nv.callgraph,"",@"SHT_CUDA_CALLGRAPH"
	.align	4
	.sectionentsize	8
	.align		4
        /*0000*/ 	.word	0x00000000
	.align		4
        /*0004*/ 	.word	0xffffffff
	.align		4
        /*0008*/ 	.word	0x00000000
	.align		4
        /*000c*/ 	.word	0xfffffffe
	.align		4
        /*0010*/ 	.word	0x00000000
	.align		4
        /*0014*/ 	.word	0xfffffffd
	.align		4
        /*0018*/ 	.word	0x00000000
	.align		4
        /*001c*/ 	.word	0xfffffffc


//--------------------- .text.triton_poi_fused__unsafe_index_add_mul_sub_80 --------------------------
	.section	.text.triton_poi_fused__unsafe_index_add_mul_sub_80,"ax",@progbits
	.align	128
        .global         triton_poi_fused__unsafe_index_add_mul_sub_80
        .type           triton_poi_fused__unsafe_index_add_mul_sub_80,@function
        .size           triton_poi_fused__unsafe_index_add_mul_sub_80,(.L_x_1 - triton_poi_fused__unsafe_index_add_mul_sub_80)
        .other          triton_poi_fused__unsafe_index_add_mul_sub_80,@"STO_CUDA_ENTRY STV_DEFAULT"
triton_poi_fused__unsafe_index_add_mul_sub_80:
.text.triton_poi_fused__unsafe_index_add_mul_sub_80:
[----:B------:R-:W-:Y:S01]  /*0000*/  LDC R1, c[0x0][0x28] ;  /* 0x00000a00ff017b82 */ /* 0x000fe20000000800 */
[----:B------:R-:W1:Y:S07]  /*0010*/  S2R R0, SR_TID.X ;  /* 0x0000000000007919 */ /* 0x000e6e0000002100 */
[----:B------:R-:W2:Y:S01]  /*0020*/  LDC.64 R14, c[0x0][0x210] ;  /* 0x00008400ff0e7b82 */ /* 0x000ea20000000a00 */
[----:B------:R-:W-:Y:S01]  /*0030*/  ULDC.64 UR4, c[0x0][0x208] ;  /* 0x0000820000047ab9 */ /* 0x000fe20000000a00 */
[----:B------:R-:W-:Y:S01]  /*0040*/  ULDC.64 UR6, c[0x0][0x220] ;  /* 0x0000880000067ab9 */ /* 0x000fe20000000a00 */
[----:B------:R-:W3:Y:S05]  /*0050*/  S2R R3, SR_CTAID.X ;  /* 0x0000000000037919 */ /* 0x000eea0000002500 */
[----:B------:R-:W4:Y:S01]  /*0060*/  LDC.64 R8, c[0x0][0x218] ;  /* 0x00008600ff087b82 */ /* 0x000f220000000a00 */
[----:B-1----:R-:W-:-:S05]  /*0070*/  IMAD.SHL.U32 R0, R0, 0x2, RZ ;  /* 0x0000000200007824 */ /* 0x002fca00078e00ff */
[----:B------:R-:W-:-:S05]  /*0080*/  LOP3.LUT R0, R0, 0xfe, RZ, 0xc0, !PT ;  /* 0x000000fe00007812 */ /* 0x000fca00078ec0ff */
[----:B---3--:R-:W-:-:S05]  /*0090*/  IMAD R0, R3, 0x100, R0 ;  /* 0x0000010003007824 */ /* 0x008fca00078e0200 */
[----:B------:R-:W-:-:S04]  /*00a0*/  SHF.R.S32.HI R5, RZ, 0x1f, R0 ;  /* 0x0000001fff057819 */ /* 0x000fc80000011400 */
[----:B------:R-:W-:-:S04]  /*00b0*/  LEA.HI R2, R5, R0, RZ, 0x4 ;  /* 0x0000000005027211 */ /* 0x000fc800078f20ff */
[----:B------:R-:W-:Y:S02]  /*00c0*/  SHF.R.S32.HI R4, RZ, 0x4, R2 ;  /* 0x00000004ff047819 */ /* 0x000fe40000011402 */
[----:B------:R-:W-:Y:S02]  /*00d0*/  LOP3.LUT R7, R2, 0xfffffff0, RZ, 0xc0, !PT ;  /* 0xfffffff002077812 */ /* 0x000fe400078ec0ff */
[----:B------:R-:W-:-:S04]  /*00e0*/  LEA.HI R5, R4, R4, RZ, 0x4 ;  /* 0x0000000404057211 */ /* 0x000fc800078f20ff */
[----:B------:R-:W-:-:S05]  /*00f0*/  LOP3.LUT R5, R5, 0xfffffff0, RZ, 0xc0, !PT ;  /* 0xfffffff005057812 */ /* 0x000fca00078ec0ff */
[----:B------:R-:W-:-:S04]  /*0100*/  IMAD.IADD R5, R4, 0x1, -R5 ;  /* 0x0000000104057824 */ /* 0x000fc800078e0a05 */
[----:B--2---:R-:W-:Y:S02]  /*0110*/  IMAD.WIDE R14, R5, 0x8, R14 ;  /* 0x00000008050e7825 */ /* 0x004fe400078e020e */
[----:B------:R-:W1:Y:S04]  /*0120*/  LDC.64 R4, c[0x0][0x228] ;  /* 0x00008a00ff047b82 */ /* 0x000e680000000a00 */
[----:B------:R-:W2:Y:S01]  /*0130*/  LDG.E.EL.64 R14, desc[UR4][R14.64] ;  /* 0x000000040e0e7981 */ /* 0x000ea2000c2e1b00 */
[----:B------:R-:W-:-:S04]  /*0140*/  IMAD.IADD R12, R0, 0x1, -R7 ;  /* 0x00000001000c7824 */ /* 0x000fc800078e0a07 */
[----:B----4-:R-:W-:-:S06]  /*0150*/  IMAD.WIDE R8, R12, 0x8, R8 ;  /* 0x000000080c087825 */ /* 0x010fcc00078e0208 */
[----:B------:R-:W3:Y:S01]  /*0160*/  LDG.E.EL.128 R8, desc[UR4][R8.64] ;  /* 0x0000000408087981 */ /* 0x000ee2000c2e1d00 */
[----:B-1----:R-:W-:-:S06]  /*0170*/  IMAD.WIDE R4, R12, 0x8, R4 ;  /* 0x000000080c047825 */ /* 0x002fcc00078e0204 */
[----:B------:R-:W4:Y:S01]  /*0180*/  LDG.E.EL.128 R4, desc[UR4][R4.64] ;  /* 0x0000000404047981 */ /* 0x000f22000c2e1d00 */
[----:B------:R-:W-:-:S04]  /*0190*/  SHF.R.S32.HI R3, RZ, 0x17, R3 ;  /* 0x00000017ff037819 */ /* 0x000fc80000011403 */
[----:B------:R-:W-:-:S04]  /*01a0*/  SGXT R3, R3, 0x1 ;  /* 0x000000010303781a */ /* 0x000fc80000000200 */
[----:B------:R-:W-:Y:S02]  /*01b0*/  LEA.HI R3, R3, R0, RZ, 0x8 ;  /* 0x0000000003037211 */ /* 0x000fe400078f40ff */
[----:B--2---:R-:W-:-:S04]  /*01c0*/  SHF.R.U32.HI R13, RZ, 0x1c, R15 ;  /* 0x0000001cff0d7819 */ /* 0x004fc8000001160f */
[----:B------:R-:W-:-:S04]  /*01d0*/  LOP3.LUT R13, R13, 0x8, RZ, 0xc0, !PT ;  /* 0x000000080d0d7812 */ /* 0x000fc800078ec0ff */
[----:B------:R-:W-:Y:S02]  /*01e0*/  IADD3 R16, P0, R14, R13, RZ ;  /* 0x0000000d0e107210 */ /* 0x000fe40007f1e0ff */
[----:B---3--:R-:W-:-:S03]  /*01f0*/  SHF.R.U32.HI R19, RZ, 0x1a, R9 ;  /* 0x0000001aff137819 */ /* 0x008fc60000011609 */
[----:B------:R-:W-:Y:S01]  /*0200*/  IMAD.X R13, RZ, RZ, R15, P0 ;  /* 0x000000ffff0d7224 */ /* 0x000fe200000e060f */
[----:B------:R-:W-:Y:S01]  /*0210*/  LEA R2, P0, R8, UR6, 0x2 ;  /* 0x0000000608027c11 */ /* 0x000fe2000f8010ff */
[----:B------:R-:W-:Y:S01]  /*0220*/  IMAD.SHL.U32 R14, R16, 0x20, RZ ;  /* 0x00000020100e7824 */ /* 0x000fe200078e00ff */
[----:B------:R-:W-:Y:S02]  /*0230*/  SHF.R.U32.HI R15, RZ, 0x1a, R11 ;  /* 0x0000001aff0f7819 */ /* 0x000fe4000001160b */
[----:B------:R-:W-:Y:S02]  /*0240*/  LEA R17, P1, R10, UR6, 0x2 ;  /* 0x000000060a117c11 */ /* 0x000fe4000f8210ff */
[----:B------:R-:W-:Y:S02]  /*0250*/  LEA.HI.X R18, R8, UR7, R9, 0x2, P0 ;  /* 0x0000000708127c11 */ /* 0x000fe400080f1409 */
[----:B------:R-:W-:Y:S02]  /*0260*/  SHF.L.U64.HI R13, R16, 0x5, R13 ;  /* 0x00000005100d7819 */ /* 0x000fe4000001020d */
[----:B------:R-:W-:-:S02]  /*0270*/  LOP3.LUT R15, R15, 0x20, RZ, 0xc0, !PT ;  /* 0x000000200f0f7812 */ /* 0x000fc400078ec0ff */
[----:B----4-:R-:W-:Y:S02]  /*0280*/  LEA R9, P4, R4, UR6, 0x2 ;  /* 0x0000000604097c11 */ /* 0x010fe4000f8810ff */
[----:B------:R-:W-:Y:S02]  /*0290*/  LEA.HI.X R16, R10, UR7, R11, 0x2, P1 ;  /* 0x000000070a107c11 */ /* 0x000fe400088f140b */
[--C-:B------:R-:W-:Y:S02]  /*02a0*/  SHF.R.U32.HI R11, RZ, 0x1a, R5.reuse ;  /* 0x0000001aff0b7819 */ /* 0x100fe40000011605 */
[----:B------:R-:W-:Y:S02]  /*02b0*/  LEA.HI.X R20, R4, UR7, R5, 0x2, P4 ;  /* 0x0000000704147c11 */ /* 0x000fe4000a0f1405 */
[----:B------:R-:W1:Y:S01]  /*02c0*/  LDC.64 R4, c[0x0][0x230] ;  /* 0x00008c00ff047b82 */ /* 0x000e620000000a00 */
[----:B------:R-:W-:Y:S02]  /*02d0*/  IADD3 R8, P2, P3, R14, R17, R15 ;  /* 0x000000110e087210 */ /* 0x000fe40007b5e00f */
[----:B------:R-:W-:-:S02]  /*02e0*/  LOP3.LUT R19, R19, 0x20, RZ, 0xc0, !PT ;  /* 0x0000002013137812 */ /* 0x000fc400078ec0ff */
[----:B------:R-:W-:Y:S02]  /*02f0*/  LEA R15, P4, R6, UR6, 0x2 ;  /* 0x00000006060f7c11 */ /* 0x000fe4000f8810ff */
[----:B------:R-:W-:Y:S02]  /*0300*/  SHF.R.U32.HI R10, RZ, 0x1a, R7 ;  /* 0x0000001aff0a7819 */ /* 0x000fe40000011607 */
[----:B------:R-:W-:Y:S02]  /*0310*/  LOP3.LUT R11, R11, 0x20, RZ, 0xc0, !PT ;  /* 0x000000200b0b7812 */ /* 0x000fe400078ec0ff */
[----:B------:R-:W-:Y:S02]  /*0320*/  IADD3 R2, P0, P1, R14, R2, R19 ;  /* 0x000000020e027210 */ /* 0x000fe4000791e013 */
[----:B------:R-:W-:Y:S02]  /*0330*/  LEA.HI.X R22, R6, UR7, R7, 0x2, P4 ;  /* 0x0000000706167c11 */ /* 0x000fe4000a0f1407 */
[----:B------:R-:W-:-:S02]  /*0340*/  LOP3.LUT R7, R10, 0x20, RZ, 0xc0, !PT ;  /* 0x000000200a077812 */ /* 0x000fc400078ec0ff */
[C---:B------:R-:W-:Y:S02]  /*0350*/  IADD3 R6, P4, P5, R14.reuse, R9, R11 ;  /* 0x000000090e067210 */ /* 0x040fe40007d9e00b */
[----:B------:R-:W-:Y:S02]  /*0360*/  SHF.R.S32.HI R11, RZ, 0x8, R3 ;  /* 0x00000008ff0b7819 */ /* 0x000fe40000011403 */
[----:B------:R-:W-:Y:S02]  /*0370*/  IADD3.X R3, R13, R18, RZ, P0, P1 ;  /* 0x000000120d037210 */ /* 0x000fe400007e24ff */
[----:B------:R-:W-:Y:S01]  /*0380*/  IADD3 R10, P0, P1, R14, R15, R7 ;  /* 0x0000000f0e0a7210 */ /* 0x000fe2000791e007 */
[----:B------:R-:W-:Y:S01]  /*0390*/  IMAD.SHL.U32 R15, R11, 0x40, RZ ;  /* 0x000000400b0f7824 */ /* 0x000fe200078e00ff */
[C---:B------:R-:W-:Y:S02]  /*03a0*/  IADD3.X R9, R13.reuse, R16, RZ, P2, P3 ;  /* 0x000000100d097210 */ /* 0x040fe400017e64ff */
[----:B------:R-:W-:Y:S01]  /*03b0*/  IADD3.X R7, R13, R20, RZ, P4, P5 ;  /* 0x000000140d077210 */ /* 0x000fe200027ea4ff */
[----:B------:R-:W-:Y:S01]  /*03c0*/  IMAD.WIDE R2, R15, 0x4, R2 ;  /* 0x000000040f027825 */ /* 0x000fe200078e0202 */
[----:B------:R-:W-:-:S03]  /*03d0*/  IADD3.X R11, R13, R22, RZ, P0, P1 ;  /* 0x000000160d0b7210 */ /* 0x000fc600007e24ff */
[C---:B------:R-:W-:Y:S02]  /*03e0*/  IMAD.WIDE R8, R15.reuse, 0x4, R8 ;  /* 0x000000040f087825 */ /* 0x040fe400078e0208 */
[----:B------:R-:W2:Y:S02]  /*03f0*/  LDG.E.EL R3, desc[UR4][R2.64] ;  /* 0x0000000402037981 */ /* 0x000ea4000c2e1900 */
[C---:B------:R-:W-:Y:S02]  /*0400*/  IMAD.WIDE R6, R15.reuse, 0x4, R6 ;  /* 0x000000040f067825 */ /* 0x040fe400078e0206 */
[----:B------:R-:W3:Y:S02]  /*0410*/  LDG.E.EL R8, desc[UR4][R8.64] ;  /* 0x0000000408087981 */ /* 0x000ee4000c2e1900 */
[----:B------:R-:W-:Y:S02]  /*0420*/  IMAD.WIDE R10, R15, 0x4, R10 ;  /* 0x000000040f0a7825 */ /* 0x000fe400078e020a */
[----:B------:R-:W2:Y:S02]  /*0430*/  LDG.E.EL R6, desc[UR4][R6.64] ;  /* 0x0000000406067981 */ /* 0x000ea4000c2e1900 */
[----:B-1----:R-:W-:-:S02]  /*0440*/  IMAD.WIDE R4, R12, 0x4, R4 ;  /* 0x000000040c047825 */ /* 0x002fc400078e0204 */
[----:B------:R-:W3:Y:S01]  /*0450*/  LDG.E.EL R11, desc[UR4][R10.64] ;  /* 0x000000040a0b7981 */ /* 0x000ee2000c2e1900 */
[----:B------:R-:W1:Y:S03]  /*0460*/  LDC.64 R12, c[0x0][0x238] ;  /* 0x00008e00ff0c7b82 */ /* 0x000e660000000a00 */
[----:B------:R-:W4:Y:S01]  /*0470*/  LDG.E.EL.64 R4, desc[UR4][R4.64] ;  /* 0x0000000404047981 */ /* 0x000f22000c2e1b00 */
[----:B-1----:R-:W-:-:S04]  /*0480*/  IMAD.WIDE R12, R0, 0x4, R12 ;  /* 0x00000004000c7825 */ /* 0x002fc800078e020c */
[----:B--2---:R-:W-:Y:S01]  /*0490*/  FADD R14, -R3, R6 ;  /* 0x00000006030e7221 */ /* 0x004fe20000000100 */
[----:B---3--:R-:W-:-:S03]  /*04a0*/  FADD R15, -R8, R11 ;  /* 0x0000000b080f7221 */ /* 0x008fc60000000100 */
[----:B----4-:R-:W-:Y:S01]  /*04b0*/  FFMA R14, R4, R14, R3 ;  /* 0x0000000e040e7223 */ /* 0x010fe20000000003 */
[----:B------:R-:W-:-:S05]  /*04c0*/  FFMA R15, R5, R15, R8 ;  /* 0x0000000f050f7223 */ /* 0x000fca0000000008 */
[----:B------:R-:W-:Y:S01]  /*04d0*/  STG.E.64 desc[UR4][R12.64], R14 ;  /* 0x0000000e0c007986 */ /* 0x000fe2000c101b04 */
[----:B------:R-:W-:Y:S05]  /*04e0*/  EXIT ;  /* 0x000000000000794d */ /* 0x000fea0003800000 */
.L_x_0:
[----:B------:R-:W-:-:S00]  /*04f0*/  BRA `(.L_x_0) ;  /* 0xfffffffc00fc7947 */ /* 0x000fc0000383ffff */
[----:B------:R-:W-:-:S00]  /*0500*/  NOP ;  /* 0x0000000000007918 */ /* 0x000fc00000000000 */
[----:B------:R-:W-:-:S00]  /*0510*/  NOP ;  /* 0x0000000000007918 */ /* 0x000fc00000000000 */
[----:B------:R-:W-:-:S00]  /*0520*/  NOP ;  /* 0x0000000000007918 */ /* 0x000fc00000000000 */
[----:B------:R-:W-:-:S00]  /*0530*/  NOP ;  /* 0x0000000000007918 */ /* 0x000fc00000000000 */
[----:B------:R-:W-:-:S00]  /*0540*/  NOP ;  /* 0x0000000000007918 */ /* 0x000fc00000000000 */
[----:B------:R-:W-:-:S00]  /*0550*/  NOP ;  /* 0x0000000000007918 */ /* 0x000fc00000000000 */
[----:B------:R-:W-:-:S00]  /*0560*/  NOP ;  /* 0x0000000000007918 */ /* 0x000fc00000000000 */
[----:B------:R-:W-:-:S00]  /*0570*/  NOP ;  /* 0x0000000000007918 */ /* 0x000fc00000000000 */
.L_x_1:


//--------------------- .nv.constant0.triton_poi_fused__unsafe_index_add_mul_sub_80 --------------------------
	.section	.nv.constant0.triton_poi_fused__unsafe_index_add_mul_sub_80,"a",@progbits
	.sectionflags	@""
	.align	4
.nv.constant0.triton_poi_fused__unsafe_index_add_mul_sub_80:
	.zero		580
